.version 4.1
.target sm_35
.entry bench(.param .u64 I){
    .reg .b64   ptr;
    .reg .pred  po<1>;
    .reg .b32   r32i<2>;
    ld.param.u64 ptr, [I];
    cvta.to.global.u64  ptr, ptr;
    ldu.global.b32 r32i0, [ptr+0];
    ldu.global.b32 r32i1, [ptr+4];
    setp.ltu.f32 po0, r32i0, r32i1;
    @po0 st.global.b8 [ptr+0], 0;
}


// ===== COMPILED SASS (sm_100) =====

	.target	sm_100

	.elftype	@"ET_EXEC"


//--------------------- .note.nv.tkinfo           --------------------------
	.section	.note.nv.tkinfo,"",@"SHT_NOTE"
	.sectionflags	@"SHF_NOTE_NV_TKINFO"
	.tkinfo
        /*0018*/ 	.word	0x00000002
        /*0030*/ 	.string	""
        /*0030*/ 	.string	"ptxas"
        /*0030*/ 	.string	"Cuda compilation tools, release 13.0, V13.0.88"
        /*0030*/ 	.string	"Build cuda_13.0.r13.0/compiler.36424714_0"
        /*0030*/ 	.string	"-arch sm_100 "



//--------------------- .note.nv.cuinfo           --------------------------
	.section	.note.nv.cuinfo,"",@"SHT_NOTE"
	.sectionflags	@"SHF_NOTE_NV_CUINFO"
        /*0018*/ 	.short	0x0002
        /*001a*/ 	.short	0x0023
        /*001c*/ 	.short	0x0082
	.zero		2


//--------------------- .nv.info                  --------------------------
	.section	.nv.info,"",@"SHT_CUDA_INFO"
	.align	4


	//----- nvinfo : EIATTR_REGCOUNT
	.align		4
        /*0000*/ 	.byte	0x04, 0x2f
        /*0002*/ 	.short	(.L_1 - .L_0)
	.align		4
.L_0:
        /*0004*/ 	.word	index@(bench)
        /*0008*/ 	.word	0x00000008


	//----- nvinfo : EIATTR_FRAME_SIZE
	.align		4
.L_1:
        /*000c*/ 	.byte	0x04, 0x11
        /*000e*/ 	.short	(.L_3 - .L_2)
	.align		4
.L_2:
        /*0010*/ 	.word	index@(bench)
        /*0014*/ 	.word	0x00000000


	//----- nvinfo : EIATTR_MIN_STACK_SIZE
	.align		4
.L_3:
        /*0018*/ 	.byte	0x04, 0x12
        /*001a*/ 	.short	(.L_5 - .L_4)
	.align		4
.L_4:
        /*001c*/ 	.word	index@(bench)
        /*0020*/ 	.word	0x00000000
.L_5:


//--------------------- .nv.compat                --------------------------
	.section	.nv.compat,"",@"SHT_CUDA_COMPAT_INFO"
	.align	4
        /*0000*/ 	.byte	0x02, 0x09, 0x00, 0x00, 0x02, 0x02, 0x01, 0x00, 0x02, 0x05, 0x05, 0x00, 0x03, 0x07, 0x01, 0x01
        /*0010*/ 	.byte	0x02, 0x03, 0x00, 0x00, 0x02, 0x06, 0x01, 0x00, 0x04, 0x0b, 0x08, 0x00, 0x09, 0x00, 0x00, 0x00
        /*0020*/ 	.byte	0x00, 0x00, 0x00, 0x00


//--------------------- .nv.info.bench            --------------------------
	.section	.nv.info.bench,"",@"SHT_CUDA_INFO"
	.sectionflags	@""
	.align	4


	//----- nvinfo : EIATTR_CUDA_API_VERSION
	.align		4
        /*0000*/ 	.byte	0x04, 0x37
        /*0002*/ 	.short	(.L_7 - .L_6)
.L_6:
        /*0004*/ 	.word	0x00000082


	//----- nvinfo : EIATTR_KPARAM_INFO
	.align		4
.L_7:
        /*0008*/ 	.byte	0x04, 0x17
        /*000a*/ 	.short	(.L_9 - .L_8)
.L_8:
        /*000c*/ 	.word	0x00000000
        /*0010*/ 	.short	0x0000
        /*0012*/ 	.short	0x0000
        /*0014*/ 	.byte	0x00, 0xf0, 0x21, 0x00


	//----- nvinfo : EIATTR_SPARSE_MMA_MASK
	.align		4
.L_9:
        /*0018*/ 	.byte	0x03, 0x50
        /*001a*/ 	.short	0x0000


	//----- nvinfo : EIATTR_MAXREG_COUNT
	.align		4
        /*001c*/ 	.byte	0x03, 0x1b
        /*001e*/ 	.short	0x00ff


	//----- nvinfo : EIATTR_MERCURY_ISA_VERSION
	.align		4
        /*0020*/ 	.byte	0x03, 0x5f
        /*0022*/ 	.short	0x0101


	//----- nvinfo : EIATTR_VRC_CTA_INIT_COUNT
	.align		4
        /*0024*/ 	.byte	0x02, 0x4a
	.zero		1
	.zero		1


	//----- nvinfo : EIATTR_EXIT_INSTR_OFFSETS
	.align		4
        /*0028*/ 	.byte	0x04, 0x1c
        /*002a*/ 	.short	(.L_11 - .L_10)


	//   ....[0]....
.L_10:
        /*002c*/ 	.word	0x00000060


	//   ....[1]....
        /*0030*/ 	.word	0x00000080


	//----- nvinfo : EIATTR_CBANK_PARAM_SIZE
	.align		4
.L_11:
        /*0034*/ 	.byte	0x03, 0x19
        /*0036*/ 	.short	0x0008


	//----- nvinfo : EIATTR_PARAM_CBANK
	.align		4
        /*0038*/ 	.byte	0x04, 0x0a
        /*003a*/ 	.short	(.L_13 - .L_12)
	.align		4
.L_12:
        /*003c*/ 	.word	index@(.nv.constant0.bench)
        /*0040*/ 	.short	0x0380
        /*0042*/ 	.short	0x0008


	//----- nvinfo : EIATTR_SW_WAR
	.align		4
.L_13:
        /*0044*/ 	.byte	0x04, 0x36
        /*0046*/ 	.short	(.L_15 - .L_14)
.L_14:
        /*0048*/ 	.word	0x00000008
.L_15:


//--------------------- .nv.callgraph             --------------------------
	.section	.nv.callgraph,"",@"SHT_CUDA_CALLGRAPH"
	.align	4
	.sectionentsize	8
	.align		4
        /*0000*/ 	.word	0x00000000
	.align		4
        /*0004*/ 	.word	0xffffffff
	.align		4
        /*0008*/ 	.word	0x00000000
	.align		4
        /*000c*/ 	.word	0xfffffffe
	.align		4
        /*0010*/ 	.word	0x00000000
	.align		4
        /*0014*/ 	.word	0xfffffffd
	.align		4
        /*0018*/ 	.word	0x00000000
	.align		4
        /*001c*/ 	.word	0xfffffffc


//--------------------- .text.bench               --------------------------
	.section	.text.bench,"ax",@progbits
	.align	128
.text.bench:
        .type           bench,@function
        .size           bench,(.L_x_1 - bench)
        .other          bench,@"STO_CUDA_ENTRY STV_DEFAULT"
bench:
[----:B------:R-:W-:Y:S08]  /*0000*/  LDC R1, c[0x0][0x37c] ;  /* 0x0000df00ff017b82 */ /* 0x000ff00000000800 */
[----:B------:R-:W0:Y:S01]  /*0010*/  LDC.64 R2, c[0x0][0x380] ;  /* 0x0000e000ff027b82 */ /* 0x000e220000000a00 */
[----:B------:R-:W0:Y:S02]  /*0020*/  LDCU.64 UR4, c[0x0][0x358] ;  /* 0x00006b00ff0477ac */ /* 0x000e240008000a00 */
[----:B0-----:R-:W2:Y:S04]  /*0030*/  LDG.E R0, desc[UR4][R2.64] ;  /* 0x0000000402007981 */ /* 0x001ea8000c1e1900 */
[----:B------:R-:W2:Y:S02]  /*0040*/  LDG.E R5, desc[UR4][R2.64+0x4] ;  /* 0x0000040402057981 */ /* 0x000ea4000c1e1900 */
[----:B--2---:R-:W-:-:S13]  /*0050*/  FSETP.GE.AND P0, PT, R0, R5, PT ;  /* 0x000000050000720b */ /* 0x004fda0003f06000 */
[----:B------:R-:W-:Y:S05]  /*0060*/  @P0 EXIT ;  /* 0x000000000000094d */ /* 0x000fea0003800000 */
[----:B------:R-:W-:Y:S01]  /*0070*/  STG.E.U8 desc[UR4][R2.64], RZ ;  /* 0x000000ff02007986 */ /* 0x000fe2000c101104 */
[----:B------:R-:W-:Y:S05]  /*0080*/  EXIT ;  /* 0x000000000000794d */ /* 0x000fea0003800000 */
.L_x_0:
[----:B------:R-:W-:-:S00]  /*0090*/  BRA `(.L_x_0) ;  /* 0xfffffffc00fc7947 */ /* 0x000fc0000383ffff */
[----:B------:R-:W-:-:S00]  /*00a0*/  NOP ;  /* 0x0000000000007918 */ /* 0x000fc00000000000 */
        /* <DEDUP_REMOVED lines=13> */
.L_x_1:


//--------------------- .nv.shared.reserved.0     --------------------------
	.section	.nv.shared.reserved.0,"aw",@nobits
	.weak		__nv_reservedSMEM_offset_0_alias
	.size		__nv_reservedSMEM_offset_0_alias, 0, 64
	.other		__nv_reservedSMEM_offset_0_alias,@"STO_CUDA_RESERVED_SHARED STV_DEFAULT"
__nv_reservedSMEM_offset_0_alias:
	.zero		0
	.zero		64


//--------------------- .nv.constant0.bench       --------------------------
	.section	.nv.constant0.bench,"a",@progbits
	.sectionflags	@""
	.align	4
.nv.constant0.bench:
	.zero		904


//--------------------- SYMBOLS --------------------------

	.type		.nv.reservedSmem.offset0,@object
	.size		.nv.reservedSmem.offset0,0x4
